	.headerflags	@"EF_CUDA_TEXMODE_UNIFIED EF_CUDA_64BIT_ADDRESS EF_CUDA_ACCELERATORS EF_CUDA_SM90 EF_CUDA_VIRTUAL_SM(EF_CUDA_SM90)"
	.elftype	@"ET_EXEC"


//--------------------- .nv.info                  --------------------------
	.section	.nv.info,"",@"SHT_CUDA_INFO"
	.align	4


	//----- nvinfo : EIATTR_REGCOUNT
	.align		4
        /*0000*/ 	.byte	0x04, 0x2f
        /*0002*/ 	.short	(.L_3 - .L_2)
	.align		4
.L_2:
        /*0004*/ 	.word	index@(triton_poi_fused__native_batch_norm_legit_no_training_hardtanh_1)
        /*0008*/ 	.word	0x00000012


	//----- nvinfo : EIATTR_MIN_STACK_SIZE
	.align		4
.L_3:
        /*000c*/ 	.byte	0x04, 0x12
        /*000e*/ 	.short	(.L_5 - .L_4)
	.align		4
.L_4:
        /*0010*/ 	.word	index@(triton_poi_fused__native_batch_norm_legit_no_training_hardtanh_1)
        /*0014*/ 	.word	0x00000000


	//----- nvinfo : EIATTR_FRAME_SIZE
	.align		4
.L_5:
        /*0018*/ 	.byte	0x04, 0x11
        /*001a*/ 	.short	(.L_7 - .L_6)
	.align		4
.L_6:
        /*001c*/ 	.word	index@(triton_poi_fused__native_batch_norm_legit_no_training_hardtanh_1)
        /*0020*/ 	.word	0x00000000


	//----- nvinfo : EIATTR_MIN_STACK_SIZE
	.align		4
.L_7:
        /*0024*/ 	.byte	0x04, 0x12
        /*0026*/ 	.short	(.L_9 - .L_8)
	.align		4
.L_8:
        /*0028*/ 	.word	index@(triton_poi_fused__native_batch_norm_legit_no_training_hardtanh_1)
        /*002c*/ 	.word	0x00000000
.L_9:


//--------------------- .nv.info.triton_poi_fused__native_batch_norm_legit_no_training_hardtanh_1 --------------------------
	.section	.nv.info.triton_poi_fused__native_batch_norm_legit_no_training_hardtanh_1,"",@"SHT_CUDA_INFO"
	.sectionflags	@""
	.align	4


	//----- nvinfo : EIATTR_CUDA_API_VERSION
	.align		4
        /*0000*/ 	.byte	0x04, 0x37
        /*0002*/ 	.short	(.L_11 - .L_10)
.L_10:
        /*0004*/ 	.word	0x0000007c


	//----- nvinfo : EIATTR_KPARAM_INFO
	.align		4
.L_11:
        /*0008*/ 	.byte	0x04, 0x17
        /*000a*/ 	.short	(.L_13 - .L_12)
.L_12:
        /*000c*/ 	.word	0x00000000
        /*0010*/ 	.short	0x0006
        /*0012*/ 	.short	0x0030
        /*0014*/ 	.byte	0x00, 0xf0, 0x11, 0x00


	//----- nvinfo : EIATTR_KPARAM_INFO
	.align		4
.L_13:
        /*0018*/ 	.byte	0x04, 0x17
        /*001a*/ 	.short	(.L_15 - .L_14)
.L_14:
        /*001c*/ 	.word	0x00000000
        /*0020*/ 	.short	0x0005
        /*0022*/ 	.short	0x0028
        /*0024*/ 	.byte	0x00, 0xf4, 0x21, 0x00


	//----- nvinfo : EIATTR_KPARAM_INFO
	.align		4
.L_15:
        /*0028*/ 	.byte	0x04, 0x17
        /*002a*/ 	.short	(.L_17 - .L_16)
.L_16:
        /*002c*/ 	.word	0x00000000
        /*0030*/ 	.short	0x0004
        /*0032*/ 	.short	0x0020
        /*0034*/ 	.byte	0x00, 0xf4, 0x21, 0x00


	//----- nvinfo : EIATTR_KPARAM_INFO
	.align		4
.L_17:
        /*0038*/ 	.byte	0x04, 0x17
        /*003a*/ 	.short	(.L_19 - .L_18)
.L_18:
        /*003c*/ 	.word	0x00000000
        /*0040*/ 	.short	0x0003
        /*0042*/ 	.short	0x0018
        /*0044*/ 	.byte	0x00, 0xf4, 0x21, 0x00


	//----- nvinfo : EIATTR_KPARAM_INFO
	.align		4
.L_19:
        /*0048*/ 	.byte	0x04, 0x17
        /*004a*/ 	.short	(.L_21 - .L_20)
.L_20:
        /*004c*/ 	.word	0x00000000
        /*0050*/ 	.short	0x0002
        /*0052*/ 	.short	0x0010
        /*0054*/ 	.byte	0x00, 0xf4, 0x21, 0x00


	//----- nvinfo : EIATTR_KPARAM_INFO
	.align		4
.L_21:
        /*0058*/ 	.byte	0x04, 0x17
        /*005a*/ 	.short	(.L_23 - .L_22)
.L_22:
        /*005c*/ 	.word	0x00000000
        /*0060*/ 	.short	0x0001
        /*0062*/ 	.short	0x0008
        /*0064*/ 	.byte	0x00, 0xf4, 0x21, 0x00


	//----- nvinfo : EIATTR_KPARAM_INFO
	.align		4
.L_23:
        /*0068*/ 	.byte	0x04, 0x17
        /*006a*/ 	.short	(.L_25 - .L_24)
.L_24:
        /*006c*/ 	.word	0x00000000
        /*0070*/ 	.short	0x0000
        /*0072*/ 	.short	0x0000
        /*0074*/ 	.byte	0x00, 0xf4, 0x21, 0x00


	//----- nvinfo : EIATTR_SPARSE_MMA_MASK
	.align		4
.L_25:
        /*0078*/ 	.byte	0x03, 0x50
        /*007a*/ 	.short	0x0000


	//----- nvinfo : EIATTR_MAXREG_COUNT
	.align		4
        /*007c*/ 	.byte	0x03, 0x1b
        /*007e*/ 	.short	0x00ff


	//----- nvinfo : EIATTR_EXIT_INSTR_OFFSETS
	.align		4
        /*0080*/ 	.byte	0x04, 0x1c
        /*0082*/ 	.short	(.L_27 - .L_26)


	//   ....[0]....
.L_26:
        /*0084*/ 	.word	0x00000350


	//   ....[1]....
        /*0088*/ 	.word	0x00000370


	//----- nvinfo : EIATTR_REQNTID
	.align		4
.L_27:
        /*008c*/ 	.byte	0x04, 0x10
        /*008e*/ 	.short	(.L_29 - .L_28)
.L_28:
        /*0090*/ 	.word	0x00000080
        /*0094*/ 	.word	0x00000001
        /*0098*/ 	.word	0x00000001


	//----- nvinfo : EIATTR_CBANK_PARAM_SIZE
	.align		4
.L_29:
        /*009c*/ 	.byte	0x03, 0x19
        /*009e*/ 	.short	0x0034


	//----- nvinfo : EIATTR_PARAM_CBANK
	.align		4
        /*00a0*/ 	.byte	0x04, 0x0a
        /*00a2*/ 	.short	(.L_31 - .L_30)
	.align		4
.L_30:
        /*00a4*/ 	.word	index@(.nv.constant0.triton_poi_fused__native_batch_norm_legit_no_training_hardtanh_1)
        /*00a8*/ 	.short	0x0210
        /*00aa*/ 	.short	0x0034


	//----- nvinfo : EIATTR_SW_WAR
	.align		4
.L_31:
        /*00ac*/ 	.byte	0x04, 0x36
        /*00ae*/ 	.short	(.L_33 - .L_32)
.L_32:
        /*00b0*/ 	.word	0x00000008
.L_33:


//--------------------- .nv.callgraph             --------------------------
	.section	.nv.callgraph,"",@"SHT_CUDA_CALLGRAPH"
	.align	4
	.sectionentsize	8
	.align		4
        /*0000*/ 	.word	0x00000000
	.align		4
        /*0004*/ 	.word	0xffffffff
	.align		4
        /*0008*/ 	.word	0x00000000
	.align		4
        /*000c*/ 	.word	0xfffffffe
	.align		4
        /*0010*/ 	.word	0x00000000
	.align		4
        /*0014*/ 	.word	0xfffffffd
	.align		4
        /*0018*/ 	.word	0x00000000
	.align		4
        /*001c*/ 	.word	0xfffffffc


//--------------------- .nv.constant4             --------------------------
	.section	.nv.constant4,"a",@progbits
	.align	8
	.align		8
.nv.constant4:
        /*0000*/ 	.dword	_$_str
	.align		8
        /*0008*/ 	.dword	_$_str_$_2


//--------------------- .text.triton_poi_fused__native_batch_norm_legit_no_training_hardtanh_1 --------------------------
	.section	.text.triton_poi_fused__native_batch_norm_legit_no_training_hardtanh_1,"ax",@progbits
	.align	128
        .global         triton_poi_fused__native_batch_norm_legit_no_training_hardtanh_1
        .type           triton_poi_fused__native_batch_norm_legit_no_training_hardtanh_1,@function
        .size           triton_poi_fused__native_batch_norm_legit_no_training_hardtanh_1,(.L_x_1 - triton_poi_fused__native_batch_norm_legit_no_training_hardtanh_1)
        .other          triton_poi_fused__native_batch_norm_legit_no_training_hardtanh_1,@"STO_CUDA_ENTRY STV_DEFAULT"
triton_poi_fused__native_batch_norm_legit_no_training_hardtanh_1:
.text.triton_poi_fused__native_batch_norm_legit_no_training_hardtanh_1:
[----:B------:R-:W0:Y:S01]  /*0000*/  LDC R1, c[0x0][0x28] ;  /* 0x00000a00ff017b82 */ /* 0x000e220000000800 */
[----:B------:R-:W1:Y:S07]  /*0010*/  S2R R0, SR_TID.X ;  /* 0x0000000000007919 */ /* 0x000e6e0000002100 */
[----:B------:R-:W2:Y:S01]  /*0020*/  LDC.64 R6, c[0x0][0x220] ;  /* 0x00008800ff067b82 */ /* 0x000ea20000000a00 */
[----:B------:R-:W-:Y:S01]  /*0030*/  CS2R R14, SRZ ;  /* 0x00000000000e7805 */ /* 0x000fe2000001ff00 */
[----:B------:R-:W-:Y:S01]  /*0040*/  ULDC.64 UR4, c[0x0][0x208] ;  /* 0x0000820000047ab9 */ /* 0x000fe20000000a00 */
[----:B------:R-:W3:Y:S05]  /*0050*/  S2R R3, SR_CTAID.X ;  /* 0x0000000000037919 */ /* 0x000eea0000002500 */
[----:B------:R-:W4:Y:S08]  /*0060*/  LDC.64 R4, c[0x0][0x218] ;  /* 0x00008600ff047b82 */ /* 0x000f300000000a00 */
[----:B------:R-:W5:Y:S08]  /*0070*/  LDC.64 R8, c[0x0][0x228] ;  /* 0x00008a00ff087b82 */ /* 0x000f700000000a00 */
[----:B------:R-:W4:Y:S01]  /*0080*/  LDC.64 R10, c[0x0][0x230] ;  /* 0x00008c00ff0a7b82 */ /* 0x000f220000000a00 */
[----:B-1----:R-:W-:-:S02]  /*0090*/  LOP3.LUT R0, R0, 0x7f, RZ, 0xc0, !PT ;  /* 0x0000007f00007812 */ /* 0x002fc400078ec0ff */
[----:B---3--:R-:W-:-:S03]  /*00a0*/  SHF.R.S32.HI R2, RZ, 0x18, R3 ;  /* 0x00000018ff027819 */ /* 0x008fc60000011403 */
[----:B------:R-:W-:Y:S01]  /*00b0*/  IMAD R0, R3, 0x80, R0 ;  /* 0x0000008003007824 */ /* 0x000fe200078e0200 */
[----:B------:R-:W-:-:S04]  /*00c0*/  SGXT R3, R2, 0x1 ;  /* 0x000000010203781a */ /* 0x000fc80000000200 */
[----:B------:R-:W-:Y:S02]  /*00d0*/  ISETP.GE.AND P0, PT, R0, 0x100, PT ;  /* 0x000001000000780c */ /* 0x000fe40003f06270 */
[----:B------:R-:W-:-:S04]  /*00e0*/  LEA.HI R3, R3, R0, RZ, 0x3 ;  /* 0x0000000003037211 */ /* 0x000fc800078f18ff */
[----:B------:R-:W-:-:S04]  /*00f0*/  SHF.R.S32.HI R3, RZ, 0x3, R3 ;  /* 0x00000003ff037819 */ /* 0x000fc80000011403 */
[----:B------:R-:W-:-:S04]  /*0100*/  LEA.HI R2, R3, R3, RZ, 0x3 ;  /* 0x0000000303027211 */ /* 0x000fc800078f18ff */
[----:B------:R-:W-:-:S05]  /*0110*/  LOP3.LUT R2, R2, 0xfffffff8, RZ, 0xc0, !PT ;  /* 0xfffffff802027812 */ /* 0x000fca00078ec0ff */
[----:B------:R-:W-:Y:S02]  /*0120*/  IMAD.IADD R13, R3, 0x1, -R2 ;  /* 0x00000001030d7824 */ /* 0x000fe400078e0a02 */
[----:B------:R-:W1:Y:S02]  /*0130*/  LDC.64 R2, c[0x0][0x210] ;  /* 0x00008400ff027b82 */ /* 0x000e640000000a00 */
[----:B--2---:R-:W-:-:S05]  /*0140*/  IMAD.WIDE R6, R13, 0x4, R6 ;  /* 0x000000040d067825 */ /* 0x004fca00078e0206 */
[----:B------:R5:W2:Y:S01]  /*0150*/  @!P0 LDG.E.EL R14, desc[UR4][R6.64] ;  /* 0x00000004060e8981 */ /* 0x000aa2000c2e1900 */
[----:B------:R-:W-:Y:S02]  /*0160*/  IMAD.MOV.U32 R12, RZ, RZ, RZ ;  /* 0x000000ffff0c7224 */ /* 0x000fe400078e00ff */
[----:B----4-:R-:W-:-:S05]  /*0170*/  IMAD.WIDE R4, R13, 0x4, R4 ;  /* 0x000000040d047825 */ /* 0x010fca00078e0204 */
[----:B------:R-:W3:Y:S01]  /*0180*/  @!P0 LDG.E.EL R15, desc[UR4][R4.64] ;  /* 0x00000004040f8981 */ /* 0x000ee2000c2e1900 */
[----:B-----5:R-:W-:-:S04]  /*0190*/  IMAD.WIDE R6, R13, 0x4, R8 ;  /* 0x000000040d067825 */ /* 0x020fc800078e0208 */
[----:B-1----:R-:W-:-:S04]  /*01a0*/  IMAD.WIDE R2, R0, 0x4, R2 ;  /* 0x0000000400027825 */ /* 0x002fc800078e0202 */
[----:B0-----:R-:W-:Y:S01]  /*01b0*/  IMAD.WIDE R8, R13, 0x4, R10 ;  /* 0x000000040d087825 */ /* 0x001fe200078e020a */
[----:B------:R0:W3:Y:S01]  /*01c0*/  @!P0 LDG.E R12, desc[UR4][R2.64] ;  /* 0x00000004020c8981 */ /* 0x0000e2000c1e1900 */
[----:B------:R-:W-:-:S06]  /*01d0*/  CS2R R10, SRZ ;  /* 0x00000000000a7805 */ /* 0x000fcc000001ff00 */
[----:B------:R-:W4:Y:S04]  /*01e0*/  @!P0 LDG.E.EL R10, desc[UR4][R6.64] ;  /* 0x00000004060a8981 */ /* 0x000f28000c2e1900 */
[----:B------:R-:W4:Y:S01]  /*01f0*/  @!P0 LDG.E.EL R11, desc[UR4][R8.64] ;  /* 0x00000004080b8981 */ /* 0x000f22000c2e1900 */
[----:B0-----:R-:W-:Y:S02]  /*0200*/  IMAD.MOV.U32 R2, RZ, RZ, 0x3e800000 ;  /* 0x3e800000ff027424 */ /* 0x001fe400078e00ff */
[----:B--2---:R-:W-:-:S04]  /*0210*/  FADD R14, R14, 9.9999997473787516356e-06 ;  /* 0x3727c5ac0e0e7421 */ /* 0x004fc80000000000 */
[----:B------:R-:W0:Y:S02]  /*0220*/  MUFU.SQRT R13, R14 ;  /* 0x0000000e000d7308 */ /* 0x000e240000002000 */
[C---:B0-----:R-:W-:Y:S02]  /*0230*/  FSETP.GT.AND P1, PT, R13.reuse, 8.50705917302346158658e+37, PT ;  /* 0x7e8000000d00780b */ /* 0x041fe40003f24000 */
[----:B------:R-:W-:-:S11]  /*0240*/  FSETP.GEU.AND P2, PT, R13, 1.175494350822287508e-38, PT ;  /* 0x008000000d00780b */ /* 0x000fd60003f4e000 */
[----:B------:R-:W-:-:S04]  /*0250*/  @P1 FMUL R13, R13, 0.25 ;  /* 0x3e8000000d0d1820 */ /* 0x000fc80000400000 */
[----:B------:R-:W-:-:S06]  /*0260*/  @!P2 FMUL R13, R13, 16777216 ;  /* 0x4b8000000d0da820 */ /* 0x000fcc0000400000 */
[----:B------:R-:W0:Y:S01]  /*0270*/  MUFU.RCP R13, R13 ;  /* 0x0000000d000d7308 */ /* 0x000e220000001000 */
[----:B------:R-:W-:Y:S01]  /*0280*/  FSEL R2, R2, 1, P1 ;  /* 0x3f80000002027808 */ /* 0x000fe20000800000 */
[----:B---3--:R-:W-:-:S04]  /*0290*/  FADD R12, -R15, R12 ;  /* 0x0000000c0f0c7221 */ /* 0x008fc80000000100 */
[----:B------:R-:W-:-:S04]  /*02a0*/  @!P2 FMUL R2, R2, 16777216 ;  /* 0x4b8000000202a820 */ /* 0x000fc80000400000 */
[----:B0-----:R-:W-:-:S04]  /*02b0*/  FMUL R3, R13, R2 ;  /* 0x000000020d037220 */ /* 0x001fc80000400000 */
[----:B------:R-:W-:Y:S02]  /*02c0*/  FMUL R12, R12, R3 ;  /* 0x000000030c0c7220 */ /* 0x000fe40000400000 */
[----:B------:R-:W0:Y:S02]  /*02d0*/  LDC.64 R2, c[0x0][0x238] ;  /* 0x00008e00ff027b82 */ /* 0x000e240000000a00 */
[----:B----4-:R-:W-:-:S05]  /*02e0*/  FFMA R10, R12, R10, R11 ;  /* 0x0000000a0c0a7223 */ /* 0x010fca000000000b */
[----:B------:R-:W-:-:S04]  /*02f0*/  FSETP.GTU.AND P1, PT, R10, RZ, PT ;  /* 0x000000ff0a00720b */ /* 0x000fc80003f2c000 */
[----:B------:R-:W-:-:S04]  /*0300*/  FSEL R5, R10, RZ, P1 ;  /* 0x000000ff0a057208 */ /* 0x000fc80000800000 */
[C---:B------:R-:W-:Y:S02]  /*0310*/  FSETP.GEU.AND P2, PT, R5.reuse, 6, PT ;  /* 0x40c000000500780b */ /* 0x040fe40003f4e000 */
[----:B------:R-:W-:Y:S01]  /*0320*/  FSETP.NAN.AND P1, PT, R5, R5, PT ;  /* 0x000000050500720b */ /* 0x000fe20003f28000 */
[----:B0-----:R-:W-:-:S10]  /*0330*/  IMAD.WIDE R2, R0, 0x4, R2 ;  /* 0x0000000400027825 */ /* 0x001fd400078e0202 */
[----:B------:R-:W-:Y:S01]  /*0340*/  @P2 SEL R5, R5, 0x40c00000, P1 ;  /* 0x40c0000005052807 */ /* 0x000fe20000800000 */
[----:B------:R-:W-:Y:S06]  /*0350*/  @P0 EXIT ;  /* 0x000000000000094d */ /* 0x000fec0003800000 */
[----:B------:R-:W-:Y:S01]  /*0360*/  STG.E desc[UR4][R2.64], R5 ;  /* 0x0000000502007986 */ /* 0x000fe2000c101904 */
[----:B------:R-:W-:Y:S05]  /*0370*/  EXIT ;  /* 0x000000000000794d */ /* 0x000fea0003800000 */
.L_x_0:
[----:B------:R-:W-:-:S00]  /*0380*/  BRA `(.L_x_0) ;  /* 0xfffffffc00fc7947 */ /* 0x000fc0000383ffff */
[----:B------:R-:W-:-:S00]  /*0390*/  NOP ;  /* 0x0000000000007918 */ /* 0x000fc00000000000 */
        /* <DEDUP_REMOVED lines=14> */
.L_x_1:


//--------------------- .nv.global.init           --------------------------
	.section	.nv.global.init,"aw",@progbits
.nv.global.init:
	.type		_$_str,@object
	.size		_$_str,(_$_str_$_2 - _$_str)
_$_str:
        /*0000*/ 	.byte	0x5f, 0x5f, 0x43, 0x55, 0x44, 0x41, 0x5f, 0x46, 0x54, 0x5a, 0x00
	.type		_$_str_$_2,@object
	.size		_$_str_$_2,(.L_1 - _$_str_$_2)
_$_str_$_2:
        /*000b*/ 	.byte	0x5f, 0x5f, 0x43, 0x55, 0x44, 0x41, 0x5f, 0x50, 0x52, 0x45, 0x43, 0x5f, 0x53, 0x51, 0x52, 0x54
        /*001b*/ 	.byte	0x00
.L_1:


//--------------------- .nv.constant0.triton_poi_fused__native_batch_norm_legit_no_training_hardtanh_1 --------------------------
	.section	.nv.constant0.triton_poi_fused__native_batch_norm_legit_no_training_hardtanh_1,"a",@progbits
	.sectionflags	@""
	.align	4
.nv.constant0.triton_poi_fused__native_batch_norm_legit_no_training_hardtanh_1:
	.zero		580
